//
// Generated by NVIDIA NVVM Compiler
//
// Compiler Build ID: CL-36424714
// Cuda compilation tools, release 13.0, V13.0.88
// Based on NVVM 20.0.0
//

.version 9.0
.target sm_100
.address_size 64

	// .globl	_Z11addConstantPfjjf

.visible .entry _Z11addConstantPfjjf(
	.param .u64 .ptr .align 1 _Z11addConstantPfjjf_param_0,
	.param .u32 _Z11addConstantPfjjf_param_1,
	.param .u32 _Z11addConstantPfjjf_param_2,
	.param .f32 _Z11addConstantPfjjf_param_3
)
{
	.reg .pred 	%p<4>;
	.reg .b32 	%r<12>;
	.reg .b32 	%f<4>;
	.reg .b64 	%rd<5>;

	ld.param.u64 	%rd1, [_Z11addConstantPfjjf_param_0];
	ld.param.u32 	%r3, [_Z11addConstantPfjjf_param_1];
	ld.param.u32 	%r4, [_Z11addConstantPfjjf_param_2];
	ld.param.f32 	%f1, [_Z11addConstantPfjjf_param_3];
	mov.u32 	%r5, %ctaid.y;
	mov.u32 	%r6, %ntid.y;
	mov.u32 	%r7, %tid.y;
	mad.lo.s32 	%r1, %r5, %r6, %r7;
	mov.u32 	%r8, %ctaid.x;
	mov.u32 	%r9, %ntid.x;
	mov.u32 	%r10, %tid.x;
	mad.lo.s32 	%r2, %r8, %r9, %r10;
	setp.ge.u32 	%p1, %r1, %r4;
	setp.ge.u32 	%p2, %r2, %r3;
	or.pred  	%p3, %p2, %p1;
	@%p3 bra 	$L__BB0_2;
	cvta.to.global.u64 	%rd2, %rd1;
	mad.lo.s32 	%r11, %r3, %r1, %r2;
	mul.wide.u32 	%rd3, %r11, 4;
	add.s64 	%rd4, %rd2, %rd3;
	ld.global.f32 	%f2, [%rd4];
	add.f32 	%f3, %f1, %f2;
	st.global.f32 	[%rd4], %f3;
$L__BB0_2:
	ret;

}


// ===== COMPILED SASS (sm_100) =====

	.target	sm_100

	.elftype	@"ET_EXEC"


//--------------------- .note.nv.tkinfo           --------------------------
	.section	.note.nv.tkinfo,"",@"SHT_NOTE"
	.sectionflags	@"SHF_NOTE_NV_TKINFO"
	.tkinfo
        /*0018*/ 	.word	0x00000002
        /*0030*/ 	.string	""
        /*0030*/ 	.string	"ptxas"
        /*0030*/ 	.string	"Cuda compilation tools, release 13.0, V13.0.88"
        /*0030*/ 	.string	"Build cuda_13.0.r13.0/compiler.36424714_0"
        /*0030*/ 	.string	"-arch sm_100 -m 64 "



//--------------------- .note.nv.cuinfo           --------------------------
	.section	.note.nv.cuinfo,"",@"SHT_NOTE"
	.sectionflags	@"SHF_NOTE_NV_CUINFO"
        /*0018*/ 	.short	0x0002
        /*001a*/ 	.short	0x0064
        /*001c*/ 	.short	0x0082
	.zero		2


//--------------------- .nv.info                  --------------------------
	.section	.nv.info,"",@"SHT_CUDA_INFO"
	.align	4


	//----- nvinfo : EIATTR_REGCOUNT
	.align		4
        /*0000*/ 	.byte	0x04, 0x2f
        /*0002*/ 	.short	(.L_1 - .L_0)
	.align		4
.L_0:
        /*0004*/ 	.word	index@(_Z11addConstantPfjjf)
        /*0008*/ 	.word	0x00000008


	//----- nvinfo : EIATTR_FRAME_SIZE
	.align		4
.L_1:
        /*000c*/ 	.byte	0x04, 0x11
        /*000e*/ 	.short	(.L_3 - .L_2)
	.align		4
.L_2:
        /*0010*/ 	.word	index@(_Z11addConstantPfjjf)
        /*0014*/ 	.word	0x00000000


	//----- nvinfo : EIATTR_MIN_STACK_SIZE
	.align		4
.L_3:
        /*0018*/ 	.byte	0x04, 0x12
        /*001a*/ 	.short	(.L_5 - .L_4)
	.align		4
.L_4:
        /*001c*/ 	.word	index@(_Z11addConstantPfjjf)
        /*0020*/ 	.word	0x00000000
.L_5:


//--------------------- .nv.compat                --------------------------
	.section	.nv.compat,"",@"SHT_CUDA_COMPAT_INFO"
	.align	4
        /*0000*/ 	.byte	0x02, 0x09, 0x00, 0x00, 0x02, 0x02, 0x01, 0x00, 0x02, 0x05, 0x05, 0x00, 0x03, 0x07, 0x01, 0x01
        /*0010*/ 	.byte	0x02, 0x03, 0x00, 0x00, 0x02, 0x06, 0x01, 0x00, 0x04, 0x0b, 0x08, 0x00, 0x09, 0x00, 0x00, 0x00
        /*0020*/ 	.byte	0x00, 0x00, 0x00, 0x00


//--------------------- .nv.info._Z11addConstantPfjjf --------------------------
	.section	.nv.info._Z11addConstantPfjjf,"",@"SHT_CUDA_INFO"
	.sectionflags	@""
	.align	4


	//----- nvinfo : EIATTR_CUDA_API_VERSION
	.align		4
        /*0000*/ 	.byte	0x04, 0x37
        /*0002*/ 	.short	(.L_7 - .L_6)
.L_6:
        /*0004*/ 	.word	0x00000082


	//----- nvinfo : EIATTR_KPARAM_INFO
	.align		4
.L_7:
        /*0008*/ 	.byte	0x04, 0x17
        /*000a*/ 	.short	(.L_9 - .L_8)
.L_8:
        /*000c*/ 	.word	0x00000000
        /*0010*/ 	.short	0x0003
        /*0012*/ 	.short	0x0010
        /*0014*/ 	.byte	0x00, 0xf0, 0x11, 0x00


	//----- nvinfo : EIATTR_KPARAM_INFO
	.align		4
.L_9:
        /*0018*/ 	.byte	0x04, 0x17
        /*001a*/ 	.short	(.L_11 - .L_10)
.L_10:
        /*001c*/ 	.word	0x00000000
        /*0020*/ 	.short	0x0002
        /*0022*/ 	.short	0x000c
        /*0024*/ 	.byte	0x00, 0xf0, 0x11, 0x00


	//----- nvinfo : EIATTR_KPARAM_INFO
	.align		4
.L_11:
        /*0028*/ 	.byte	0x04, 0x17
        /*002a*/ 	.short	(.L_13 - .L_12)
.L_12:
        /*002c*/ 	.word	0x00000000
        /*0030*/ 	.short	0x0001
        /*0032*/ 	.short	0x0008
        /*0034*/ 	.byte	0x00, 0xf0, 0x11, 0x00


	//----- nvinfo : EIATTR_KPARAM_INFO
	.align		4
.L_13:
        /*0038*/ 	.byte	0x04, 0x17
        /*003a*/ 	.short	(.L_15 - .L_14)
.L_14:
        /*003c*/ 	.word	0x00000000
        /*0040*/ 	.short	0x0000
        /*0042*/ 	.short	0x0000
        /*0044*/ 	.byte	0x00, 0xf5, 0x21, 0x00


	//----- nvinfo : EIATTR_SPARSE_MMA_MASK
	.align		4
.L_15:
        /*0048*/ 	.byte	0x03, 0x50
        /*004a*/ 	.short	0x0000


	//----- nvinfo : EIATTR_MAXREG_COUNT
	.align		4
        /*004c*/ 	.byte	0x03, 0x1b
        /*004e*/ 	.short	0x00ff


	//----- nvinfo : EIATTR_MERCURY_ISA_VERSION
	.align		4
        /*0050*/ 	.byte	0x03, 0x5f
        /*0052*/ 	.short	0x0101


	//----- nvinfo : EIATTR_VRC_CTA_INIT_COUNT
	.align		4
        /*0054*/ 	.byte	0x02, 0x4a
	.zero		1
	.zero		1


	//----- nvinfo : EIATTR_EXIT_INSTR_OFFSETS
	.align		4
        /*0058*/ 	.byte	0x04, 0x1c
        /*005a*/ 	.short	(.L_17 - .L_16)


	//   ....[0]....
.L_16:
        /*005c*/ 	.word	0x000000c0


	//   ....[1]....
        /*0060*/ 	.word	0x00000150


	//----- nvinfo : EIATTR_CBANK_PARAM_SIZE
	.align		4
.L_17:
        /*0064*/ 	.byte	0x03, 0x19
        /*0066*/ 	.short	0x0014


	//----- nvinfo : EIATTR_PARAM_CBANK
	.align		4
        /*0068*/ 	.byte	0x04, 0x0a
        /*006a*/ 	.short	(.L_19 - .L_18)
	.align		4
.L_18:
        /*006c*/ 	.word	index@(.nv.constant0._Z11addConstantPfjjf)
        /*0070*/ 	.short	0x0380
        /*0072*/ 	.short	0x0014


	//----- nvinfo : EIATTR_SW_WAR
	.align		4
.L_19:
        /*0074*/ 	.byte	0x04, 0x36
        /*0076*/ 	.short	(.L_21 - .L_20)
.L_20:
        /*0078*/ 	.word	0x00000008
.L_21:


//--------------------- .nv.callgraph             --------------------------
	.section	.nv.callgraph,"",@"SHT_CUDA_CALLGRAPH"
	.align	4
	.sectionentsize	8
	.align		4
        /*0000*/ 	.word	0x00000000
	.align		4
        /*0004*/ 	.word	0xffffffff
	.align		4
        /*0008*/ 	.word	0x00000000
	.align		4
        /*000c*/ 	.word	0xfffffffe
	.align		4
        /*0010*/ 	.word	0x00000000
	.align		4
        /*0014*/ 	.word	0xfffffffd
	.align		4
        /*0018*/ 	.word	0x00000000
	.align		4
        /*001c*/ 	.word	0xfffffffc


//--------------------- .text._Z11addConstantPfjjf --------------------------
	.section	.text._Z11addConstantPfjjf,"ax",@progbits
	.align	128
        .global         _Z11addConstantPfjjf
        .type           _Z11addConstantPfjjf,@function
        .size           _Z11addConstantPfjjf,(.L_x_1 - _Z11addConstantPfjjf)
        .other          _Z11addConstantPfjjf,@"STO_CUDA_ENTRY STV_DEFAULT"
_Z11addConstantPfjjf:
.text._Z11addConstantPfjjf:
[----:B------:R-:W-:Y:S01]  /*0000*/  LDC R1, c[0x0][0x37c] ;  /* 0x0000df00ff017b82 */ /* 0x000fe20000000800 */
[----:B------:R-:W0:Y:S07]  /*0010*/  S2R R3, SR_TID.Y ;  /* 0x0000000000037919 */ /* 0x000e2e0000002200 */
[----:B------:R-:W0:Y:S01]  /*0020*/  S2UR UR4, SR_CTAID.Y ;  /* 0x00000000000479c3 */ /* 0x000e220000002600 */
[----:B------:R-:W1:Y:S01]  /*0030*/  LDCU.64 UR6, c[0x0][0x388] ;  /* 0x00007100ff0677ac */ /* 0x000e620008000a00 */
[----:B------:R-:W2:Y:S06]  /*0040*/  S2R R2, SR_TID.X ;  /* 0x0000000000027919 */ /* 0x000eac0000002100 */
[----:B------:R-:W0:Y:S08]  /*0050*/  LDC R0, c[0x0][0x364] ;  /* 0x0000d900ff007b82 */ /* 0x000e300000000800 */
[----:B------:R-:W2:Y:S08]  /*0060*/  S2UR UR5, SR_CTAID.X ;  /* 0x00000000000579c3 */ /* 0x000eb00000002500 */
[----:B------:R-:W2:Y:S01]  /*0070*/  LDC R5, c[0x0][0x360] ;  /* 0x0000d800ff057b82 */ /* 0x000ea20000000800 */
[----:B0-----:R-:W-:-:S05]  /*0080*/  IMAD R0, R0, UR4, R3 ;  /* 0x0000000400007c24 */ /* 0x001fca000f8e0203 */
[----:B-1----:R-:W-:Y:S01]  /*0090*/  ISETP.GE.U32.AND P0, PT, R0, UR7, PT ;  /* 0x0000000700007c0c */ /* 0x002fe2000bf06070 */
[----:B--2---:R-:W-:-:S05]  /*00a0*/  IMAD R5, R5, UR5, R2 ;  /* 0x0000000505057c24 */ /* 0x004fca000f8e0202 */
[----:B------:R-:W-:-:S13]  /*00b0*/  ISETP.GE.U32.OR P0, PT, R5, UR6, P0 ;  /* 0x0000000605007c0c */ /* 0x000fda0008706470 */
[----:B------:R-:W-:Y:S05]  /*00c0*/  @P0 EXIT ;  /* 0x000000000000094d */ /* 0x000fea0003800000 */
[----:B------:R-:W0:Y:S01]  /*00d0*/  LDC.64 R2, c[0x0][0x380] ;  /* 0x0000e000ff027b82 */ /* 0x000e220000000a00 */
[----:B------:R-:W1:Y:S01]  /*00e0*/  LDCU.64 UR4, c[0x0][0x358] ;  /* 0x00006b00ff0477ac */ /* 0x000e620008000a00 */
[----:B------:R-:W-:Y:S01]  /*00f0*/  IMAD R5, R0, UR6, R5 ;  /* 0x0000000600057c24 */ /* 0x000fe2000f8e0205 */
[----:B------:R-:W2:Y:S03]  /*0100*/  LDCU UR7, c[0x0][0x390] ;  /* 0x00007200ff0777ac */ /* 0x000ea60008000800 */
[----:B0-----:R-:W-:-:S05]  /*0110*/  IMAD.WIDE.U32 R2, R5, 0x4, R2 ;  /* 0x0000000405027825 */ /* 0x001fca00078e0002 */
[----:B-1----:R-:W2:Y:S02]  /*0120*/  LDG.E R0, desc[UR4][R2.64] ;  /* 0x0000000402007981 */ /* 0x002ea4000c1e1900 */
[----:B--2---:R-:W-:-:S05]  /*0130*/  FADD R5, R0, UR7 ;  /* 0x0000000700057e21 */ /* 0x004fca0008000000 */
[----:B------:R-:W-:Y:S01]  /*0140*/  STG.E desc[UR4][R2.64], R5 ;  /* 0x0000000502007986 */ /* 0x000fe2000c101904 */
[----:B------:R-:W-:Y:S05]  /*0150*/  EXIT ;  /* 0x000000000000794d */ /* 0x000fea0003800000 */
.L_x_0:
[----:B------:R-:W-:-:S00]  /*0160*/  BRA `(.L_x_0) ;  /* 0xfffffffc00fc7947 */ /* 0x000fc0000383ffff */
[----:B------:R-:W-:-:S00]  /*0170*/  NOP ;  /* 0x0000000000007918 */ /* 0x000fc00000000000 */
        /* <DEDUP_REMOVED lines=8> */
.L_x_1:


//--------------------- .nv.shared.reserved.0     --------------------------
	.section	.nv.shared.reserved.0,"aw",@nobits
	.weak		__nv_reservedSMEM_offset_0_alias
	.size		__nv_reservedSMEM_offset_0_alias, 0, 64
	.other		__nv_reservedSMEM_offset_0_alias,@"STO_CUDA_RESERVED_SHARED STV_DEFAULT"
__nv_reservedSMEM_offset_0_alias:
	.zero		0
	.zero		64


//--------------------- .nv.constant0._Z11addConstantPfjjf --------------------------
	.section	.nv.constant0._Z11addConstantPfjjf,"a",@progbits
	.sectionflags	@""
	.align	4
.nv.constant0._Z11addConstantPfjjf:
	.zero		916


//--------------------- SYMBOLS --------------------------

	.type		.nv.reservedSmem.offset0,@object
	.size		.nv.reservedSmem.offset0,0x4
